//
// Generated by NVIDIA NVVM Compiler
//
// Compiler Build ID: CL-36424714
// Cuda compilation tools, release 13.0, V13.0.88
// Based on NVVM 20.0.0
//

.version 9.0
.target sm_100
.address_size 64

	// .globl	_Z16cudaVecAddKernelPiS_S_i
// _ZZ31cudaStencialAddKernel_optimizedPiS_iE4temp has been demoted

.visible .entry _Z16cudaVecAddKernelPiS_S_i(
	.param .u64 .ptr .align 1 _Z16cudaVecAddKernelPiS_S_i_param_0,
	.param .u64 .ptr .align 1 _Z16cudaVecAddKernelPiS_S_i_param_1,
	.param .u64 .ptr .align 1 _Z16cudaVecAddKernelPiS_S_i_param_2,
	.param .u32 _Z16cudaVecAddKernelPiS_S_i_param_3
)
{
	.reg .pred 	%p<2>;
	.reg .b32 	%r<9>;
	.reg .b64 	%rd<11>;

	ld.param.u64 	%rd1, [_Z16cudaVecAddKernelPiS_S_i_param_0];
	ld.param.u64 	%rd2, [_Z16cudaVecAddKernelPiS_S_i_param_1];
	ld.param.u64 	%rd3, [_Z16cudaVecAddKernelPiS_S_i_param_2];
	ld.param.u32 	%r2, [_Z16cudaVecAddKernelPiS_S_i_param_3];
	mov.u32 	%r3, %ctaid.x;
	mov.u32 	%r4, %ntid.x;
	mov.u32 	%r5, %tid.x;
	mad.lo.s32 	%r1, %r3, %r4, %r5;
	setp.ge.s32 	%p1, %r1, %r2;
	@%p1 bra 	$L__BB0_2;
	cvta.to.global.u64 	%rd4, %rd1;
	cvta.to.global.u64 	%rd5, %rd2;
	cvta.to.global.u64 	%rd6, %rd3;
	mul.wide.s32 	%rd7, %r1, 4;
	add.s64 	%rd8, %rd4, %rd7;
	ld.global.u32 	%r6, [%rd8];
	add.s64 	%rd9, %rd5, %rd7;
	ld.global.u32 	%r7, [%rd9];
	add.s32 	%r8, %r7, %r6;
	add.s64 	%rd10, %rd6, %rd7;
	st.global.u32 	[%rd10], %r8;
$L__BB0_2:
	ret;

}
	// .globl	_Z31cudaStencialAddKernel_optimizedPiS_i
.visible .entry _Z31cudaStencialAddKernel_optimizedPiS_i(
	.param .u64 .ptr .align 1 _Z31cudaStencialAddKernel_optimizedPiS_i_param_0,
	.param .u64 .ptr .align 1 _Z31cudaStencialAddKernel_optimizedPiS_i_param_1,
	.param .u32 _Z31cudaStencialAddKernel_optimizedPiS_i_param_2
)
{
	.reg .pred 	%p<18>;
	.reg .b32 	%r<44>;
	.reg .b64 	%rd<11>;
	// demoted variable
	.shared .align 4 .b8 _ZZ31cudaStencialAddKernel_optimizedPiS_iE4temp[12096];
	ld.param.u64 	%rd5, [_Z31cudaStencialAddKernel_optimizedPiS_i_param_0];
	ld.param.u64 	%rd4, [_Z31cudaStencialAddKernel_optimizedPiS_i_param_1];
	ld.param.u32 	%r12, [_Z31cudaStencialAddKernel_optimizedPiS_i_param_2];
	cvta.to.global.u64 	%rd1, %rd5;
	mov.u32 	%r13, %ctaid.x;
	mov.u32 	%r14, %ntid.x;
	mov.u32 	%r1, %tid.x;
	mad.lo.s32 	%r2, %r13, %r14, %r1;
	setp.ge.s32 	%p1, %r2, %r12;
	@%p1 bra 	$L__BB1_17;
	mul.wide.s32 	%rd6, %r2, 4;
	add.s64 	%rd2, %rd1, %rd6;
	ld.global.u32 	%r15, [%rd2];
	shl.b32 	%r16, %r1, 2;
	mov.u32 	%r17, _ZZ31cudaStencialAddKernel_optimizedPiS_iE4temp;
	add.s32 	%r3, %r17, %r16;
	st.shared.u32 	[%r3+4000], %r15;
	setp.gt.u32 	%p2, %r1, 999;
	@%p2 bra 	$L__BB1_6;
	setp.lt.s32 	%p3, %r2, 1000;
	@%p3 bra 	$L__BB1_4;
	add.s32 	%r18, %r2, -1000;
	mul.wide.u32 	%rd7, %r18, 4;
	add.s64 	%rd8, %rd1, %rd7;
	ld.global.u32 	%r19, [%rd8];
	st.shared.u32 	[%r3], %r19;
$L__BB1_4:
	add.s32 	%r20, %r2, 1024;
	setp.ge.s32 	%p4, %r20, %r12;
	@%p4 bra 	$L__BB1_6;
	ld.global.u32 	%r21, [%rd2+4096];
	st.shared.u32 	[%r3+8096], %r21;
$L__BB1_6:
	bar.sync 	0;
	cvta.to.global.u64 	%rd9, %rd4;
	add.s64 	%rd3, %rd9, %rd6;
	add.s32 	%r25, %r16, %r17;
	add.s32 	%r42, %r25, 8;
	add.s32 	%r41, %r2, -1000;
	mov.b32 	%r43, -1004;
$L__BB1_7:
	setp.lt.s32 	%p5, %r41, 0;
	setp.ge.s32 	%p6, %r41, %r12;
	or.pred  	%p7, %p5, %p6;
	@%p7 bra 	$L__BB1_9;
	ld.shared.u32 	%r26, [%r42+-8];
	ld.global.u32 	%r27, [%rd3];
	add.s32 	%r28, %r27, %r26;
	st.global.u32 	[%rd3], %r28;
$L__BB1_9:
	add.s32 	%r43, %r43, 4;
	setp.eq.s32 	%p8, %r43, 1000;
	@%p8 bra 	$L__BB1_17;
	add.s32 	%r29, %r41, 1;
	setp.lt.s32 	%p9, %r29, 0;
	setp.ge.s32 	%p10, %r29, %r12;
	or.pred  	%p11, %p9, %p10;
	@%p11 bra 	$L__BB1_12;
	ld.shared.u32 	%r30, [%r42+-4];
	ld.global.u32 	%r31, [%rd3];
	add.s32 	%r32, %r31, %r30;
	st.global.u32 	[%rd3], %r32;
$L__BB1_12:
	add.s32 	%r33, %r41, 2;
	setp.lt.s32 	%p12, %r33, 0;
	setp.ge.s32 	%p13, %r33, %r12;
	or.pred  	%p14, %p12, %p13;
	@%p14 bra 	$L__BB1_14;
	ld.shared.u32 	%r34, [%r42];
	ld.global.u32 	%r35, [%rd3];
	add.s32 	%r36, %r35, %r34;
	st.global.u32 	[%rd3], %r36;
$L__BB1_14:
	add.s32 	%r37, %r41, 3;
	setp.lt.s32 	%p15, %r37, 0;
	setp.ge.s32 	%p16, %r37, %r12;
	or.pred  	%p17, %p15, %p16;
	@%p17 bra 	$L__BB1_16;
	ld.shared.u32 	%r38, [%r42+4];
	ld.global.u32 	%r39, [%rd3];
	add.s32 	%r40, %r39, %r38;
	st.global.u32 	[%rd3], %r40;
$L__BB1_16:
	add.s32 	%r42, %r42, 16;
	add.s32 	%r41, %r41, 4;
	bra.uni 	$L__BB1_7;
$L__BB1_17:
	ret;

}
	// .globl	_Z20cudaSencialAddKernelPiS_i
.visible .entry _Z20cudaSencialAddKernelPiS_i(
	.param .u64 .ptr .align 1 _Z20cudaSencialAddKernelPiS_i_param_0,
	.param .u64 .ptr .align 1 _Z20cudaSencialAddKernelPiS_i_param_1,
	.param .u32 _Z20cudaSencialAddKernelPiS_i_param_2
)
{
	.reg .pred 	%p<21>;
	.reg .b32 	%r<49>;
	.reg .b64 	%rd<17>;

	ld.param.u64 	%rd4, [_Z20cudaSencialAddKernelPiS_i_param_0];
	ld.param.u64 	%rd3, [_Z20cudaSencialAddKernelPiS_i_param_1];
	ld.param.u32 	%r19, [_Z20cudaSencialAddKernelPiS_i_param_2];
	cvta.to.global.u64 	%rd1, %rd4;
	mov.u32 	%r20, %ctaid.x;
	mov.u32 	%r21, %ntid.x;
	mov.u32 	%r22, %tid.x;
	mad.lo.s32 	%r1, %r20, %r21, %r22;
	setp.ge.s32 	%p1, %r1, %r19;
	@%p1 bra 	$L__BB2_18;
	cvta.to.global.u64 	%rd5, %rd3;
	add.s32 	%r47, %r1, -1000;
	add.s32 	%r3, %r1, 1000;
	mul.wide.s32 	%rd6, %r1, 4;
	add.s64 	%rd2, %rd5, %rd6;
	max.s32 	%r23, %r47, %r3;
	sub.s32 	%r24, %r23, %r1;
	add.s32 	%r25, %r24, 1;
	add.s32 	%r4, %r23, 1000;
	and.b32  	%r5, %r25, 3;
	setp.eq.s32 	%p2, %r5, 0;
	@%p2 bra 	$L__BB2_7;
	neg.s32 	%r45, %r5;
	mov.u32 	%r46, %r1;
$L__BB2_3:
	.pragma "nounroll";
	add.s32 	%r9, %r46, -1000;
	setp.lt.s32 	%p3, %r9, 0;
	setp.ge.s32 	%p4, %r9, %r19;
	or.pred  	%p5, %p3, %p4;
	@%p5 bra 	$L__BB2_5;
	mul.wide.u32 	%rd7, %r9, 4;
	add.s64 	%rd8, %rd1, %rd7;
	ld.global.u32 	%r26, [%rd8];
	ld.global.u32 	%r27, [%rd2];
	add.s32 	%r28, %r27, %r26;
	st.global.u32 	[%rd2], %r28;
$L__BB2_5:
	add.s32 	%r46, %r46, 1;
	add.s32 	%r45, %r45, 1;
	setp.ne.s32 	%p6, %r45, 0;
	@%p6 bra 	$L__BB2_3;
	add.s32 	%r47, %r46, -1000;
$L__BB2_7:
	sub.s32 	%r29, %r4, %r1;
	setp.lt.u32 	%p7, %r29, 3;
	@%p7 bra 	$L__BB2_18;
	add.s32 	%r48, %r47, 1;
$L__BB2_9:
	add.s32 	%r16, %r48, -1;
	setp.lt.s32 	%p8, %r16, 0;
	setp.ge.s32 	%p9, %r16, %r19;
	or.pred  	%p10, %p8, %p9;
	@%p10 bra 	$L__BB2_11;
	mul.wide.u32 	%rd9, %r16, 4;
	add.s64 	%rd10, %rd1, %rd9;
	ld.global.u32 	%r30, [%rd10];
	ld.global.u32 	%r31, [%rd2];
	add.s32 	%r32, %r31, %r30;
	st.global.u32 	[%rd2], %r32;
$L__BB2_11:
	setp.lt.s32 	%p11, %r16, -1;
	setp.ge.s32 	%p12, %r48, %r19;
	or.pred  	%p13, %p11, %p12;
	@%p13 bra 	$L__BB2_13;
	mul.wide.u32 	%rd11, %r48, 4;
	add.s64 	%rd12, %rd1, %rd11;
	ld.global.u32 	%r33, [%rd12];
	ld.global.u32 	%r34, [%rd2];
	add.s32 	%r35, %r34, %r33;
	st.global.u32 	[%rd2], %r35;
$L__BB2_13:
	setp.lt.s32 	%p14, %r16, -2;
	add.s32 	%r36, %r16, 2;
	setp.ge.s32 	%p15, %r36, %r19;
	or.pred  	%p16, %p14, %p15;
	@%p16 bra 	$L__BB2_15;
	add.s32 	%r37, %r48, 1;
	mul.wide.u32 	%rd13, %r37, 4;
	add.s64 	%rd14, %rd1, %rd13;
	ld.global.u32 	%r38, [%rd14];
	ld.global.u32 	%r39, [%rd2];
	add.s32 	%r40, %r39, %r38;
	st.global.u32 	[%rd2], %r40;
$L__BB2_15:
	setp.lt.s32 	%p17, %r16, -3;
	add.s32 	%r17, %r16, 3;
	setp.ge.s32 	%p18, %r17, %r19;
	or.pred  	%p19, %p17, %p18;
	@%p19 bra 	$L__BB2_17;
	add.s32 	%r41, %r48, 2;
	mul.wide.u32 	%rd15, %r41, 4;
	add.s64 	%rd16, %rd1, %rd15;
	ld.global.u32 	%r42, [%rd16];
	ld.global.u32 	%r43, [%rd2];
	add.s32 	%r44, %r43, %r42;
	st.global.u32 	[%rd2], %r44;
$L__BB2_17:
	add.s32 	%r48, %r48, 4;
	setp.lt.s32 	%p20, %r17, %r3;
	@%p20 bra 	$L__BB2_9;
$L__BB2_18:
	ret;

}


// ===== COMPILED SASS (sm_100) =====

	.target	sm_100

	.elftype	@"ET_EXEC"


//--------------------- .note.nv.tkinfo           --------------------------
	.section	.note.nv.tkinfo,"",@"SHT_NOTE"
	.sectionflags	@"SHF_NOTE_NV_TKINFO"
	.tkinfo
        /*0018*/ 	.word	0x00000002
        /*0030*/ 	.string	""
        /*0030*/ 	.string	"ptxas"
        /*0030*/ 	.string	"Cuda compilation tools, release 13.0, V13.0.88"
        /*0030*/ 	.string	"Build cuda_13.0.r13.0/compiler.36424714_0"
        /*0030*/ 	.string	"-arch sm_100 -m 64 "



//--------------------- .note.nv.cuinfo           --------------------------
	.section	.note.nv.cuinfo,"",@"SHT_NOTE"
	.sectionflags	@"SHF_NOTE_NV_CUINFO"
        /*0018*/ 	.short	0x0002
        /*001a*/ 	.short	0x0064
        /*001c*/ 	.short	0x0082
	.zero		2


//--------------------- .nv.info                  --------------------------
	.section	.nv.info,"",@"SHT_CUDA_INFO"
	.align	4


	//----- nvinfo : EIATTR_REGCOUNT
	.align		4
        /*0000*/ 	.byte	0x04, 0x2f
        /*0002*/ 	.short	(.L_1 - .L_0)
	.align		4
.L_0:
        /*0004*/ 	.word	index@(_Z16cudaVecAddKernelPiS_S_i)
        /*0008*/ 	.word	0x0000000c


	//----- nvinfo : EIATTR_FRAME_SIZE
	.align		4
.L_1:
        /*000c*/ 	.byte	0x04, 0x11
        /*000e*/ 	.short	(.L_3 - .L_2)
	.align		4
.L_2:
        /*0010*/ 	.word	index@(_Z16cudaVecAddKernelPiS_S_i)
        /*0014*/ 	.word	0x00000000


	//----- nvinfo : EIATTR_REGCOUNT
	.align		4
.L_3:
        /*0018*/ 	.byte	0x04, 0x2f
        /*001a*/ 	.short	(.L_5 - .L_4)
	.align		4
.L_4:
        /*001c*/ 	.word	index@(_Z31cudaStencialAddKernel_optimizedPiS_i)
        /*0020*/ 	.word	0x00000010


	//----- nvinfo : EIATTR_FRAME_SIZE
	.align		4
.L_5:
        /*0024*/ 	.byte	0x04, 0x11
        /*0026*/ 	.short	(.L_7 - .L_6)
	.align		4
.L_6:
        /*0028*/ 	.word	index@(_Z31cudaStencialAddKernel_optimizedPiS_i)
        /*002c*/ 	.word	0x00000000


	//----- nvinfo : EIATTR_REGCOUNT
	.align		4
.L_7:
        /*0030*/ 	.byte	0x04, 0x2f
        /*0032*/ 	.short	(.L_9 - .L_8)
	.align		4
.L_8:
        /*0034*/ 	.word	index@(_Z20cudaSencialAddKernelPiS_i)
        /*0038*/ 	.word	0x00000012


	//----- nvinfo : EIATTR_FRAME_SIZE
	.align		4
.L_9:
        /*003c*/ 	.byte	0x04, 0x11
        /*003e*/ 	.short	(.L_11 - .L_10)
	.align		4
.L_10:
        /*0040*/ 	.word	index@(_Z20cudaSencialAddKernelPiS_i)
        /*0044*/ 	.word	0x00000000


	//----- nvinfo : EIATTR_MIN_STACK_SIZE
	.align		4
.L_11:
        /*0048*/ 	.byte	0x04, 0x12
        /*004a*/ 	.short	(.L_13 - .L_12)
	.align		4
.L_12:
        /*004c*/ 	.word	index@(_Z20cudaSencialAddKernelPiS_i)
        /*0050*/ 	.word	0x00000000


	//----- nvinfo : EIATTR_MIN_STACK_SIZE
	.align		4
.L_13:
        /*0054*/ 	.byte	0x04, 0x12
        /*0056*/ 	.short	(.L_15 - .L_14)
	.align		4
.L_14:
        /*0058*/ 	.word	index@(_Z31cudaStencialAddKernel_optimizedPiS_i)
        /*005c*/ 	.word	0x00000000


	//----- nvinfo : EIATTR_MIN_STACK_SIZE
	.align		4
.L_15:
        /*0060*/ 	.byte	0x04, 0x12
        /*0062*/ 	.short	(.L_17 - .L_16)
	.align		4
.L_16:
        /*0064*/ 	.word	index@(_Z16cudaVecAddKernelPiS_S_i)
        /*0068*/ 	.word	0x00000000
.L_17:


//--------------------- .nv.compat                --------------------------
	.section	.nv.compat,"",@"SHT_CUDA_COMPAT_INFO"
	.align	4
        /*0000*/ 	.byte	0x02, 0x09, 0x00, 0x00, 0x02, 0x02, 0x01, 0x00, 0x02, 0x05, 0x05, 0x00, 0x03, 0x07, 0x01, 0x01
        /*0010*/ 	.byte	0x02, 0x03, 0x00, 0x00, 0x02, 0x06, 0x01, 0x00, 0x04, 0x0b, 0x08, 0x00, 0x09, 0x00, 0x00, 0x00
        /*0020*/ 	.byte	0x00, 0x00, 0x00, 0x00


//--------------------- .nv.info._Z20cudaSencialAddKernelPiS_i --------------------------
	.section	.nv.info._Z20cudaSencialAddKernelPiS_i,"",@"SHT_CUDA_INFO"
	.sectionflags	@""
	.align	4


	//----- nvinfo : EIATTR_CUDA_API_VERSION
	.align		4
        /*0000*/ 	.byte	0x04, 0x37
        /*0002*/ 	.short	(.L_19 - .L_18)
.L_18:
        /*0004*/ 	.word	0x00000082


	//----- nvinfo : EIATTR_KPARAM_INFO
	.align		4
.L_19:
        /*0008*/ 	.byte	0x04, 0x17
        /*000a*/ 	.short	(.L_21 - .L_20)
.L_20:
        /*000c*/ 	.word	0x00000000
        /*0010*/ 	.short	0x0002
        /*0012*/ 	.short	0x0010
        /*0014*/ 	.byte	0x00, 0xf0, 0x11, 0x00


	//----- nvinfo : EIATTR_KPARAM_INFO
	.align		4
.L_21:
        /*0018*/ 	.byte	0x04, 0x17
        /*001a*/ 	.short	(.L_23 - .L_22)
.L_22:
        /*001c*/ 	.word	0x00000000
        /*0020*/ 	.short	0x0001
        /*0022*/ 	.short	0x0008
        /*0024*/ 	.byte	0x00, 0xf5, 0x21, 0x00


	//----- nvinfo : EIATTR_KPARAM_INFO
	.align		4
.L_23:
        /*0028*/ 	.byte	0x04, 0x17
        /*002a*/ 	.short	(.L_25 - .L_24)
.L_24:
        /*002c*/ 	.word	0x00000000
        /*0030*/ 	.short	0x0000
        /*0032*/ 	.short	0x0000
        /*0034*/ 	.byte	0x00, 0xf5, 0x21, 0x00


	//----- nvinfo : EIATTR_SPARSE_MMA_MASK
	.align		4
.L_25:
        /*0038*/ 	.byte	0x03, 0x50
        /*003a*/ 	.short	0x0000


	//----- nvinfo : EIATTR_MAXREG_COUNT
	.align		4
        /*003c*/ 	.byte	0x03, 0x1b
        /*003e*/ 	.short	0x00ff


	//----- nvinfo : EIATTR_MERCURY_ISA_VERSION
	.align		4
        /*0040*/ 	.byte	0x03, 0x5f
        /*0042*/ 	.short	0x0101


	//----- nvinfo : EIATTR_VRC_CTA_INIT_COUNT
	.align		4
        /*0044*/ 	.byte	0x02, 0x4a
	.zero		1
	.zero		1


	//----- nvinfo : EIATTR_EXIT_INSTR_OFFSETS
	.align		4
        /*0048*/ 	.byte	0x04, 0x1c
        /*004a*/ 	.short	(.L_27 - .L_26)


	//   ....[0]....
.L_26:
        /*004c*/ 	.word	0x00000070


	//   ....[1]....
        /*0050*/ 	.word	0x00000280


	//   ....[2]....
        /*0054*/ 	.word	0x00000510


	//----- nvinfo : EIATTR_CRS_STACK_SIZE
	.align		4
.L_27:
        /*0058*/ 	.byte	0x04, 0x1e
        /*005a*/ 	.short	(.L_29 - .L_28)
.L_28:
        /*005c*/ 	.word	0x00000000


	//----- nvinfo : EIATTR_CBANK_PARAM_SIZE
	.align		4
.L_29:
        /*0060*/ 	.byte	0x03, 0x19
        /*0062*/ 	.short	0x0014


	//----- nvinfo : EIATTR_PARAM_CBANK
	.align		4
        /*0064*/ 	.byte	0x04, 0x0a
        /*0066*/ 	.short	(.L_31 - .L_30)
	.align		4
.L_30:
        /*0068*/ 	.word	index@(.nv.constant0._Z20cudaSencialAddKernelPiS_i)
        /*006c*/ 	.short	0x0380
        /*006e*/ 	.short	0x0014


	//----- nvinfo : EIATTR_SW_WAR
	.align		4
.L_31:
        /*0070*/ 	.byte	0x04, 0x36
        /*0072*/ 	.short	(.L_33 - .L_32)
.L_32:
        /*0074*/ 	.word	0x00000008
.L_33:


//--------------------- .nv.info._Z31cudaStencialAddKernel_optimizedPiS_i --------------------------
	.section	.nv.info._Z31cudaStencialAddKernel_optimizedPiS_i,"",@"SHT_CUDA_INFO"
	.sectionflags	@""
	.align	4


	//----- nvinfo : EIATTR_CUDA_API_VERSION
	.align		4
        /*0000*/ 	.byte	0x04, 0x37
        /*0002*/ 	.short	(.L_35 - .L_34)
.L_34:
        /*0004*/ 	.word	0x00000082


	//----- nvinfo : EIATTR_KPARAM_INFO
	.align		4
.L_35:
        /*0008*/ 	.byte	0x04, 0x17
        /*000a*/ 	.short	(.L_37 - .L_36)
.L_36:
        /*000c*/ 	.word	0x00000000
        /*0010*/ 	.short	0x0002
        /*0012*/ 	.short	0x0010
        /*0014*/ 	.byte	0x00, 0xf0, 0x11, 0x00


	//----- nvinfo : EIATTR_KPARAM_INFO
	.align		4
.L_37:
        /*0018*/ 	.byte	0x04, 0x17
        /*001a*/ 	.short	(.L_39 - .L_38)
.L_38:
        /*001c*/ 	.word	0x00000000
        /*0020*/ 	.short	0x0001
        /*0022*/ 	.short	0x0008
        /*0024*/ 	.byte	0x00, 0xf5, 0x21, 0x00


	//----- nvinfo : EIATTR_KPARAM_INFO
	.align		4
.L_39:
        /*0028*/ 	.byte	0x04, 0x17
        /*002a*/ 	.short	(.L_41 - .L_40)
.L_40:
        /*002c*/ 	.word	0x00000000
        /*0030*/ 	.short	0x0000
        /*0032*/ 	.short	0x0000
        /*0034*/ 	.byte	0x00, 0xf5, 0x21, 0x00


	//----- nvinfo : EIATTR_SPARSE_MMA_MASK
	.align		4
.L_41:
        /*0038*/ 	.byte	0x03, 0x50
        /*003a*/ 	.short	0x0000


	//----- nvinfo : EIATTR_MAXREG_COUNT
	.align		4
        /*003c*/ 	.byte	0x03, 0x1b
        /*003e*/ 	.short	0x00ff


	//----- nvinfo : EIATTR_NUM_BARRIERS
	.align		4
        /*0040*/ 	.byte	0x02, 0x4c
        /*0042*/ 	.byte	0x01
	.zero		1


	//----- nvinfo : EIATTR_MERCURY_ISA_VERSION
	.align		4
        /*0044*/ 	.byte	0x03, 0x5f
        /*0046*/ 	.short	0x0101


	//----- nvinfo : EIATTR_VRC_CTA_INIT_COUNT
	.align		4
        /*0048*/ 	.byte	0x02, 0x4a
	.zero		1
	.zero		1


	//----- nvinfo : EIATTR_EXIT_INSTR_OFFSETS
	.align		4
        /*004c*/ 	.byte	0x04, 0x1c
        /*004e*/ 	.short	(.L_43 - .L_42)


	//   ....[0]....
.L_42:
        /*0050*/ 	.word	0x00000070


	//   ....[1]....
        /*0054*/ 	.word	0x000002d0


	//----- nvinfo : EIATTR_CRS_STACK_SIZE
	.align		4
.L_43:
        /*0058*/ 	.byte	0x04, 0x1e
        /*005a*/ 	.short	(.L_45 - .L_44)
.L_44:
        /*005c*/ 	.word	0x00000000


	//----- nvinfo : EIATTR_CBANK_PARAM_SIZE
	.align		4
.L_45:
        /*0060*/ 	.byte	0x03, 0x19
        /*0062*/ 	.short	0x0014


	//----- nvinfo : EIATTR_PARAM_CBANK
	.align		4
        /*0064*/ 	.byte	0x04, 0x0a
        /*0066*/ 	.short	(.L_47 - .L_46)
	.align		4
.L_46:
        /*0068*/ 	.word	index@(.nv.constant0._Z31cudaStencialAddKernel_optimizedPiS_i)
        /*006c*/ 	.short	0x0380
        /*006e*/ 	.short	0x0014


	//----- nvinfo : EIATTR_SW_WAR
	.align		4
.L_47:
        /*0070*/ 	.byte	0x04, 0x36
        /*0072*/ 	.short	(.L_49 - .L_48)
.L_48:
        /*0074*/ 	.word	0x00000008
.L_49:


//--------------------- .nv.info._Z16cudaVecAddKernelPiS_S_i --------------------------
	.section	.nv.info._Z16cudaVecAddKernelPiS_S_i,"",@"SHT_CUDA_INFO"
	.sectionflags	@""
	.align	4


	//----- nvinfo : EIATTR_CUDA_API_VERSION
	.align		4
        /*0000*/ 	.byte	0x04, 0x37
        /*0002*/ 	.short	(.L_51 - .L_50)
.L_50:
        /*0004*/ 	.word	0x00000082


	//----- nvinfo : EIATTR_KPARAM_INFO
	.align		4
.L_51:
        /*0008*/ 	.byte	0x04, 0x17
        /*000a*/ 	.short	(.L_53 - .L_52)
.L_52:
        /*000c*/ 	.word	0x00000000
        /*0010*/ 	.short	0x0003
        /*0012*/ 	.short	0x0018
        /*0014*/ 	.byte	0x00, 0xf0, 0x11, 0x00


	//----- nvinfo : EIATTR_KPARAM_INFO
	.align		4
.L_53:
        /*0018*/ 	.byte	0x04, 0x17
        /*001a*/ 	.short	(.L_55 - .L_54)
.L_54:
        /*001c*/ 	.word	0x00000000
        /*0020*/ 	.short	0x0002
        /*0022*/ 	.short	0x0010
        /*0024*/ 	.byte	0x00, 0xf5, 0x21, 0x00


	//----- nvinfo : EIATTR_KPARAM_INFO
	.align		4
.L_55:
        /*0028*/ 	.byte	0x04, 0x17
        /*002a*/ 	.short	(.L_57 - .L_56)
.L_56:
        /*002c*/ 	.word	0x00000000
        /*0030*/ 	.short	0x0001
        /*0032*/ 	.short	0x0008
        /*0034*/ 	.byte	0x00, 0xf5, 0x21, 0x00


	//----- nvinfo : EIATTR_KPARAM_INFO
	.align		4
.L_57:
        /*0038*/ 	.byte	0x04, 0x17
        /*003a*/ 	.short	(.L_59 - .L_58)
.L_58:
        /*003c*/ 	.word	0x00000000
        /*0040*/ 	.short	0x0000
        /*0042*/ 	.short	0x0000
        /*0044*/ 	.byte	0x00, 0xf5, 0x21, 0x00


	//----- nvinfo : EIATTR_SPARSE_MMA_MASK
	.align		4
.L_59:
        /*0048*/ 	.byte	0x03, 0x50
        /*004a*/ 	.short	0x0000


	//----- nvinfo : EIATTR_MAXREG_COUNT
	.align		4
        /*004c*/ 	.byte	0x03, 0x1b
        /*004e*/ 	.short	0x00ff


	//----- nvinfo : EIATTR_MERCURY_ISA_VERSION
	.align		4
        /*0050*/ 	.byte	0x03, 0x5f
        /*0052*/ 	.short	0x0101


	//----- nvinfo : EIATTR_VRC_CTA_INIT_COUNT
	.align		4
        /*0054*/ 	.byte	0x02, 0x4a
	.zero		1
	.zero		1


	//----- nvinfo : EIATTR_EXIT_INSTR_OFFSETS
	.align		4
        /*0058*/ 	.byte	0x04, 0x1c
        /*005a*/ 	.short	(.L_61 - .L_60)


	//   ....[0]....
.L_60:
        /*005c*/ 	.word	0x00000070


	//   ....[1]....
        /*0060*/ 	.word	0x00000130


	//----- nvinfo : EIATTR_CBANK_PARAM_SIZE
	.align		4
.L_61:
        /*0064*/ 	.byte	0x03, 0x19
        /*0066*/ 	.short	0x001c


	//----- nvinfo : EIATTR_PARAM_CBANK
	.align		4
        /*0068*/ 	.byte	0x04, 0x0a
        /*006a*/ 	.short	(.L_63 - .L_62)
	.align		4
.L_62:
        /*006c*/ 	.word	index@(.nv.constant0._Z16cudaVecAddKernelPiS_S_i)
        /*0070*/ 	.short	0x0380
        /*0072*/ 	.short	0x001c


	//----- nvinfo : EIATTR_SW_WAR
	.align		4
.L_63:
        /*0074*/ 	.byte	0x04, 0x36
        /*0076*/ 	.short	(.L_65 - .L_64)
.L_64:
        /*0078*/ 	.word	0x00000008
.L_65:


//--------------------- .nv.callgraph             --------------------------
	.section	.nv.callgraph,"",@"SHT_CUDA_CALLGRAPH"
	.align	4
	.sectionentsize	8
	.align		4
        /*0000*/ 	.word	0x00000000
	.align		4
        /*0004*/ 	.word	0xffffffff
	.align		4
        /*0008*/ 	.word	0x00000000
	.align		4
        /*000c*/ 	.word	0xfffffffe
	.align		4
        /*0010*/ 	.word	0x00000000
	.align		4
        /*0014*/ 	.word	0xfffffffd
	.align		4
        /*0018*/ 	.word	0x00000000
	.align		4
        /*001c*/ 	.word	0xfffffffc


//--------------------- .text._Z20cudaSencialAddKernelPiS_i --------------------------
	.section	.text._Z20cudaSencialAddKernelPiS_i,"ax",@progbits
	.align	128
        .global         _Z20cudaSencialAddKernelPiS_i
        .type           _Z20cudaSencialAddKernelPiS_i,@function
        .size           _Z20cudaSencialAddKernelPiS_i,(.L_x_13 - _Z20cudaSencialAddKernelPiS_i)
        .other          _Z20cudaSencialAddKernelPiS_i,@"STO_CUDA_ENTRY STV_DEFAULT"
_Z20cudaSencialAddKernelPiS_i:
.text._Z20cudaSencialAddKernelPiS_i:
[----:B------:R-:W-:Y:S01]  /*0000*/  LDC R1, c[0x0][0x37c] ;  /* 0x0000df00ff017b82 */ /* 0x000fe20000000800 */
[----:B------:R-:W0:Y:S07]  /*0010*/  S2R R0, SR_TID.X ;  /* 0x0000000000007919 */ /* 0x000e2e0000002100 */
[----:B------:R-:W0:Y:S01]  /*0020*/  S2UR UR4, SR_CTAID.X ;  /* 0x00000000000479c3 */ /* 0x000e220000002500 */
[----:B------:R-:W1:Y:S07]  /*0030*/  LDCU UR5, c[0x0][0x390] ;  /* 0x00007200ff0577ac */ /* 0x000e6e0008000800 */
[----:B------:R-:W0:Y:S02]  /*0040*/  LDC R7, c[0x0][0x360] ;  /* 0x0000d800ff077b82 */ /* 0x000e240000000800 */
[----:B0-----:R-:W-:-:S05]  /*0050*/  IMAD R7, R7, UR4, R0 ;  /* 0x0000000407077c24 */ /* 0x001fca000f8e0200 */
[----:B-1----:R-:W-:-:S13]  /*0060*/  ISETP.GE.AND P0, PT, R7, UR5, PT ;  /* 0x0000000507007c0c */ /* 0x002fda000bf06270 */
[----:B------:R-:W-:Y:S05]  /*0070*/  @P0 EXIT ;  /* 0x000000000000094d */ /* 0x000fea0003800000 */
[C---:B------:R-:W-:Y:S01]  /*0080*/  VIADD R5, R7.reuse, 0xfffffc18 ;  /* 0xfffffc1807057836 */ /* 0x040fe20000000000 */
[----:B------:R-:W0:Y:S01]  /*0090*/  LDC.64 R2, c[0x0][0x388] ;  /* 0x0000e200ff027b82 */ /* 0x000e220000000a00 */
[----:B------:R-:W-:Y:S01]  /*00a0*/  VIADD R0, R7, 0x3e8 ;  /* 0x000003e807007836 */ /* 0x000fe20000000000 */
[----:B------:R-:W1:Y:S01]  /*00b0*/  LDCU.64 UR4, c[0x0][0x358] ;  /* 0x00006b00ff0477ac */ /* 0x000e620008000a00 */
[----:B------:R-:W-:Y:S03]  /*00c0*/  BSSY.RECONVERGENT B0, `(.L_x_0) ;  /* 0x0000019000007945 */ /* 0x000fe60003800200 */
[----:B------:R-:W-:Y:S01]  /*00d0*/  VIMNMX R6, PT, PT, R5, R0, !PT ;  /* 0x0000000005067248 */ /* 0x000fe20007fe0100 */
[----:B------:R-:W2:Y:S03]  /*00e0*/  LDCU UR6, c[0x0][0x390] ;  /* 0x00007200ff0677ac */ /* 0x000ea60008000800 */
[----:B------:R-:W-:-:S04]  /*00f0*/  IADD3 R4, PT, PT, R6, 0x1, -R7 ;  /* 0x0000000106047810 */ /* 0x000fc80007ffe807 */
[----:B------:R-:W-:Y:S01]  /*0100*/  LOP3.LUT P0, R4, R4, 0x3, RZ, 0xc0, !PT ;  /* 0x0000000304047812 */ /* 0x000fe2000780c0ff */
[----:B0-----:R-:W-:-:S12]  /*0110*/  IMAD.WIDE R2, R7, 0x4, R2 ;  /* 0x0000000407027825 */ /* 0x001fd800078e0202 */
[----:B-12---:R-:W-:Y:S05]  /*0120*/  @!P0 BRA `(.L_x_1) ;  /* 0x0000000000488947 */ /* 0x006fea0003800000 */
[----:B------:R-:W-:Y:S01]  /*0130*/  BSSY.RECONVERGENT B1, `(.L_x_2) ;  /* 0x0000010000017945 */ /* 0x000fe20003800200 */
[----:B------:R-:W-:Y:S01]  /*0140*/  IMAD.MOV R8, RZ, RZ, -R4 ;  /* 0x000000ffff087224 */ /* 0x000fe200078e0a04 */
[----:B------:R-:W-:-:S07]  /*0150*/  MOV R9, R7 ;  /* 0x0000000700097202 */ /* 0x000fce0000000f00 */
.L_x_3:
[----:B------:R-:W-:-:S05]  /*0160*/  VIADD R11, R9, 0xfffffc18 ;  /* 0xfffffc18090b7836 */ /* 0x000fca0000000000 */
[----:B------:R-:W-:-:S04]  /*0170*/  ISETP.GE.AND P0, PT, R11, UR6, PT ;  /* 0x000000060b007c0c */ /* 0x000fc8000bf06270 */
[----:B------:R-:W-:-:S13]  /*0180*/  ISETP.LT.OR P0, PT, R11, RZ, P0 ;  /* 0x000000ff0b00720c */ /* 0x000fda0000701670 */
[----:B------:R-:W0:Y:S02]  /*0190*/  @!P0 LDC.64 R4, c[0x0][0x380] ;  /* 0x0000e000ff048b82 */ /* 0x000e240000000a00 */
[----:B0-----:R-:W-:Y:S02]  /*01a0*/  @!P0 IMAD.WIDE.U32 R4, R11, 0x4, R4 ;  /* 0x000000040b048825 */ /* 0x001fe400078e0004 */
[----:B------:R-:W2:Y:S04]  /*01b0*/  @!P0 LDG.E R11, desc[UR4][R2.64] ;  /* 0x00000004020b8981 */ /* 0x000ea8000c1e1900 */
[----:B------:R-:W2:Y:S01]  /*01c0*/  @!P0 LDG.E R4, desc[UR4][R4.64] ;  /* 0x0000000404048981 */ /* 0x000ea2000c1e1900 */
[----:B------:R-:W-:Y:S01]  /*01d0*/  VIADD R8, R8, 0x1 ;  /* 0x0000000108087836 */ /* 0x000fe20000000000 */
[----:B------:R-:W-:Y:S01]  /*01e0*/  IADD3 R9, PT, PT, R9, 0x1, RZ ;  /* 0x0000000109097810 */ /* 0x000fe20007ffe0ff */
[----:B--2---:R-:W-:-:S05]  /*01f0*/  @!P0 IMAD.IADD R11, R4, 0x1, R11 ;  /* 0x00000001040b8824 */ /* 0x004fca00078e020b */
[----:B------:R0:W-:Y:S01]  /*0200*/  @!P0 STG.E desc[UR4][R2.64], R11 ;  /* 0x0000000b02008986 */ /* 0x0001e2000c101904 */
[----:B------:R-:W-:-:S13]  /*0210*/  ISETP.NE.AND P0, PT, R8, RZ, PT ;  /* 0x000000ff0800720c */ /* 0x000fda0003f05270 */
[----:B0-----:R-:W-:Y:S05]  /*0220*/  @P0 BRA `(.L_x_3) ;  /* 0xfffffffc00cc0947 */ /* 0x001fea000383ffff */
[----:B------:R-:W-:Y:S05]  /*0230*/  BSYNC.RECONVERGENT B1 ;  /* 0x0000000000017941 */ /* 0x000fea0003800200 */
.L_x_2:
[----:B------:R-:W-:-:S07]  /*0240*/  VIADD R5, R9, 0xfffffc18 ;  /* 0xfffffc1809057836 */ /* 0x000fce0000000000 */
.L_x_1:
[----:B------:R-:W-:Y:S05]  /*0250*/  BSYNC.RECONVERGENT B0 ;  /* 0x0000000000007941 */ /* 0x000fea0003800200 */
.L_x_0:
[----:B------:R-:W-:-:S04]  /*0260*/  IADD3 R6, PT, PT, -R7, 0x3e8, R6 ;  /* 0x000003e807067810 */ /* 0x000fc80007ffe106 */
[----:B------:R-:W-:-:S13]  /*0270*/  ISETP.GE.U32.AND P0, PT, R6, 0x3, PT ;  /* 0x000000030600780c */ /* 0x000fda0003f06070 */
[----:B------:R-:W-:Y:S05]  /*0280*/  @!P0 EXIT ;  /* 0x000000000000894d */ /* 0x000fea0003800000 */
[----:B------:R-:W-:Y:S01]  /*0290*/  VIADD R4, R5, 0x1 ;  /* 0x0000000105047836 */ /* 0x000fe20000000000 */
[----:B------:R-:W0:Y:S06]  /*02a0*/  LDCU UR6, c[0x0][0x390] ;  /* 0x00007200ff0677ac */ /* 0x000e2c0008000800 */
.L_x_4:
[----:B------:R-:W-:-:S04]  /*02b0*/  IADD3 R15, PT, PT, R4, -0x1, RZ ;  /* 0xffffffff040f7810 */ /* 0x000fc80007ffe0ff */
[----:B0-----:R-:W-:-:S04]  /*02c0*/  ISETP.GE.AND P1, PT, R15, UR6, PT ;  /* 0x000000060f007c0c */ /* 0x001fc8000bf26270 */
[----:B------:R-:W-:-:S13]  /*02d0*/  ISETP.LT.OR P1, PT, R15, RZ, P1 ;  /* 0x000000ff0f00720c */ /* 0x000fda0000f21670 */
[----:B------:R-:W0:Y:S01]  /*02e0*/  @!P1 LDC.64 R6, c[0x0][0x380] ;  /* 0x0000e000ff069b82 */ /* 0x000e220000000a00 */
[----:B------:R-:W2:Y:S01]  /*02f0*/  @!P1 LDG.E R5, desc[UR4][R2.64] ;  /* 0x0000000402059981 */ /* 0x000ea2000c1e1900 */
[----:B0-----:R-:W-:-:S06]  /*0300*/  @!P1 IMAD.WIDE.U32 R6, R15, 0x4, R6 ;  /* 0x000000040f069825 */ /* 0x001fcc00078e0006 */
[----:B------:R-:W2:Y:S01]  /*0310*/  @!P1 LDG.E R6, desc[UR4][R6.64] ;  /* 0x0000000406069981 */ /* 0x000ea2000c1e1900 */
[----:B------:R-:W-:-:S04]  /*0320*/  ISETP.GE.AND P0, PT, R4, UR6, PT ;  /* 0x0000000604007c0c */ /* 0x000fc8000bf06270 */
[----:B------:R-:W-:-:S13]  /*0330*/  ISETP.LT.OR P0, PT, R15, -0x1, P0 ;  /* 0xffffffff0f00780c */ /* 0x000fda0000701670 */
[----:B------:R-:W0:Y:S02]  /*0340*/  @!P0 LDC.64 R8, c[0x0][0x380] ;  /* 0x0000e000ff088b82 */ /* 0x000e240000000a00 */
[----:B0-----:R-:W-:-:S04]  /*0350*/  @!P0 IMAD.WIDE.U32 R8, R4, 0x4, R8 ;  /* 0x0000000404088825 */ /* 0x001fc800078e0008 */
[----:B--2---:R-:W-:-:S05]  /*0360*/  @!P1 IMAD.IADD R5, R6, 0x1, R5 ;  /* 0x0000000106059824 */ /* 0x004fca00078e0205 */
[----:B------:R0:W-:Y:S04]  /*0370*/  @!P1 STG.E desc[UR4][R2.64], R5 ;  /* 0x0000000502009986 */ /* 0x0001e8000c101904 */
[----:B------:R-:W2:Y:S04]  /*0380*/  @!P0 LDG.E R8, desc[UR4][R8.64] ;  /* 0x0000000408088981 */ /* 0x000ea8000c1e1900 */
[----:B------:R-:W2:Y:S01]  /*0390*/  @!P0 LDG.E R11, desc[UR4][R2.64] ;  /* 0x00000004020b8981 */ /* 0x000ea2000c1e1900 */
[----:B------:R-:W-:-:S05]  /*03a0*/  VIADD R13, R4, 0x1 ;  /* 0x00000001040d7836 */ /* 0x000fca0000000000 */
[----:B------:R-:W-:-:S04]  /*03b0*/  ISETP.GE.AND P1, PT, R13, UR6, PT ;  /* 0x000000060d007c0c */ /* 0x000fc8000bf26270 */
[----:B------:R-:W-:-:S13]  /*03c0*/  ISETP.LT.OR P1, PT, R15, -0x2, P1 ;  /* 0xfffffffe0f00780c */ /* 0x000fda0000f21670 */
[----:B------:R-:W1:Y:S02]  /*03d0*/  @!P1 LDC.64 R6, c[0x0][0x380] ;  /* 0x0000e000ff069b82 */ /* 0x000e640000000a00 */
[----:B-1----:R-:W-:Y:S01]  /*03e0*/  @!P1 IMAD.WIDE.U32 R6, R13, 0x4, R6 ;  /* 0x000000040d069825 */ /* 0x002fe200078e0006 */
[----:B--2---:R-:W-:-:S05]  /*03f0*/  @!P0 IADD3 R11, PT, PT, R8, R11, RZ ;  /* 0x0000000b080b8210 */ /* 0x004fca0007ffe0ff */
[----:B------:R1:W-:Y:S04]  /*0400*/  @!P0 STG.E desc[UR4][R2.64], R11 ;  /* 0x0000000b02008986 */ /* 0x0003e8000c101904 */
[----:B------:R-:W2:Y:S04]  /*0410*/  @!P1 LDG.E R6, desc[UR4][R6.64] ;  /* 0x0000000406069981 */ /* 0x000ea8000c1e1900 */
[----:B0-----:R-:W2:Y:S01]  /*0420*/  @!P1 LDG.E R5, desc[UR4][R2.64] ;  /* 0x0000000402059981 */ /* 0x001ea2000c1e1900 */
[----:B------:R-:W-:-:S05]  /*0430*/  VIADD R13, R4, 0x2 ;  /* 0x00000002040d7836 */ /* 0x000fca0000000000 */
[----:B------:R-:W-:-:S04]  /*0440*/  ISETP.GE.AND P0, PT, R13, UR6, PT ;  /* 0x000000060d007c0c */ /* 0x000fc8000bf06270 */
[----:B------:R-:W-:-:S13]  /*0450*/  ISETP.LT.OR P0, PT, R15, -0x3, P0 ;  /* 0xfffffffd0f00780c */ /* 0x000fda0000701670 */
[----:B------:R-:W0:Y:S02]  /*0460*/  @!P0 LDC.64 R8, c[0x0][0x380] ;  /* 0x0000e000ff088b82 */ /* 0x000e240000000a00 */
[----:B0-----:R-:W-:-:S04]  /*0470*/  @!P0 IMAD.WIDE.U32 R8, R13, 0x4, R8 ;  /* 0x000000040d088825 */ /* 0x001fc800078e0008 */
[----:B--2---:R-:W-:-:S05]  /*0480*/  @!P1 IMAD.IADD R5, R6, 0x1, R5 ;  /* 0x0000000106059824 */ /* 0x004fca00078e0205 */
[----:B------:R2:W-:Y:S04]  /*0490*/  @!P1 STG.E desc[UR4][R2.64], R5 ;  /* 0x0000000502009986 */ /* 0x0005e8000c101904 */
[----:B------:R-:W3:Y:S04]  /*04a0*/  @!P0 LDG.E R8, desc[UR4][R8.64] ;  /* 0x0000000408088981 */ /* 0x000ee8000c1e1900 */
[----:B-1----:R-:W3:Y:S01]  /*04b0*/  @!P0 LDG.E R11, desc[UR4][R2.64] ;  /* 0x00000004020b8981 */ /* 0x002ee2000c1e1900 */
[----:B------:R-:W-:Y:S01]  /*04c0*/  VIADD R4, R4, 0x4 ;  /* 0x0000000404047836 */ /* 0x000fe20000000000 */
[----:B---3--:R-:W-:-:S05]  /*04d0*/  @!P0 IADD3 R7, PT, PT, R8, R11, RZ ;  /* 0x0000000b08078210 */ /* 0x008fca0007ffe0ff */
[----:B------:R2:W-:Y:S01]  /*04e0*/  @!P0 STG.E desc[UR4][R2.64], R7 ;  /* 0x0000000702008986 */ /* 0x0005e2000c101904 */
[----:B------:R-:W-:-:S13]  /*04f0*/  ISETP.GE.AND P0, PT, R13, R0, PT ;  /* 0x000000000d00720c */ /* 0x000fda0003f06270 */
[----:B--2---:R-:W-:Y:S05]  /*0500*/  @!P0 BRA `(.L_x_4) ;  /* 0xfffffffc00688947 */ /* 0x004fea000383ffff */
[----:B------:R-:W-:Y:S05]  /*0510*/  EXIT ;  /* 0x000000000000794d */ /* 0x000fea0003800000 */
.L_x_5:
[----:B------:R-:W-:-:S00]  /*0520*/  BRA `(.L_x_5) ;  /* 0xfffffffc00fc7947 */ /* 0x000fc0000383ffff */
[----:B------:R-:W-:-:S00]  /*0530*/  NOP ;  /* 0x0000000000007918 */ /* 0x000fc00000000000 */
        /* <DEDUP_REMOVED lines=12> */
.L_x_13:


//--------------------- .text._Z31cudaStencialAddKernel_optimizedPiS_i --------------------------
	.section	.text._Z31cudaStencialAddKernel_optimizedPiS_i,"ax",@progbits
	.align	128
        .global         _Z31cudaStencialAddKernel_optimizedPiS_i
        .type           _Z31cudaStencialAddKernel_optimizedPiS_i,@function
        .size           _Z31cudaStencialAddKernel_optimizedPiS_i,(.L_x_14 - _Z31cudaStencialAddKernel_optimizedPiS_i)
        .other          _Z31cudaStencialAddKernel_optimizedPiS_i,@"STO_CUDA_ENTRY STV_DEFAULT"
_Z31cudaStencialAddKernel_optimizedPiS_i:
.text._Z31cudaStencialAddKernel_optimizedPiS_i:
        /* <DEDUP_REMOVED lines=8> */
[----:B------:R-:W0:Y:S01]  /*0080*/  LDC.64 R4, c[0x0][0x380] ;  /* 0x0000e000ff047b82 */ /* 0x000e220000000a00 */
[----:B------:R-:W1:Y:S07]  /*0090*/  LDCU.64 UR6, c[0x0][0x358] ;  /* 0x00006b00ff0677ac */ /* 0x000e6e0008000a00 */
[----:B------:R-:W2:Y:S01]  /*00a0*/  S2UR UR5, SR_CgaCtaId ;  /* 0x00000000000579c3 */ /* 0x000ea20000008800 */
[----:B------:R-:W-:-:S07]  /*00b0*/  UMOV UR4, 0x400 ;  /* 0x0000040000047882 */ /* 0x000fce0000000000 */
[----:B------:R-:W3:Y:S01]  /*00c0*/  LDC.64 R6, c[0x0][0x388] ;  /* 0x0000e200ff067b82 */ /* 0x000ee20000000a00 */
[----:B0-----:R-:W-:-:S05]  /*00d0*/  IMAD.WIDE R2, R9, 0x4, R4 ;  /* 0x0000000409027825 */ /* 0x001fca00078e0204 */
[----:B-1----:R-:W4:Y:S01]  /*00e0*/  LDG.E R0, desc[UR6][R2.64] ;  /* 0x0000000602007981 */ /* 0x002f22000c1e1900 */
[----:B------:R-:W-:Y:S01]  /*00f0*/  ISETP.GT.U32.AND P0, PT, R8, 0x3e7, PT ;  /* 0x000003e70800780c */ /* 0x000fe20003f04070 */
[----:B------:R-:W-:Y:S01]  /*0100*/  BSSY.RECONVERGENT B0, `(.L_x_6) ;  /* 0x000000e000007945 */ /* 0x000fe20003800200 */
[----:B--2---:R-:W-:-:S06]  /*0110*/  ULEA UR4, UR5, UR4, 0x18 ;  /* 0x0000000405047291 */ /* 0x004fcc000f8ec0ff */
[----:B------:R-:W-:-:S05]  /*0120*/  LEA R11, R8, UR4, 0x2 ;  /* 0x00000004080b7c11 */ /* 0x000fca000f8e10ff */
[----:B----4-:R0:W-:Y:S01]  /*0130*/  STS [R11+0xfa0], R0 ;  /* 0x000fa0000b007388 */ /* 0x0101e20000000800 */
[----:B---3--:R-:W-:Y:S05]  /*0140*/  @P0 BRA `(.L_x_7) ;  /* 0x0000000000240947 */ /* 0x008fea0003800000 */
[C---:B------:R-:W-:Y:S01]  /*0150*/  ISETP.GE.AND P0, PT, R9.reuse, 0x3e8, PT ;  /* 0x000003e80900780c */ /* 0x040fe20003f06270 */
[----:B0-----:R-:W-:-:S05]  /*0160*/  VIADD R0, R9, 0x400 ;  /* 0x0000040009007836 */ /* 0x001fca0000000000 */
[----:B------:R-:W-:-:S07]  /*0170*/  ISETP.GE.AND P1, PT, R0, UR8, PT ;  /* 0x0000000800007c0c */ /* 0x000fce000bf26270 */
[----:B------:R-:W-:-:S04]  /*0180*/  @P0 VIADD R13, R9, 0xfffffc18 ;  /* 0xfffffc18090d0836 */ /* 0x000fc80000000000 */
[----:B------:R-:W-:Y:S02]  /*0190*/  @P0 IMAD.WIDE.U32 R4, R13, 0x4, R4 ;  /* 0x000000040d040825 */ /* 0x000fe400078e0004 */
[----:B------:R-:W2:Y:S04]  /*01a0*/  @!P1 LDG.E R2, desc[UR6][R2.64+0x1000] ;  /* 0x0010000602029981 */ /* 0x000ea8000c1e1900 */
[----:B------:R-:W3:Y:S04]  /*01b0*/  @P0 LDG.E R4, desc[UR6][R4.64] ;  /* 0x0000000604040981 */ /* 0x000ee8000c1e1900 */
[----:B--2---:R1:W-:Y:S04]  /*01c0*/  @!P1 STS [R11+0x1fa0], R2 ;  /* 0x001fa0020b009388 */ /* 0x0043e80000000800 */
[----:B---3--:R1:W-:Y:S02]  /*01d0*/  @P0 STS [R11], R4 ;  /* 0x000000040b000388 */ /* 0x0083e40000000800 */
.L_x_7:
[----:B------:R-:W-:Y:S05]  /*01e0*/  BSYNC.RECONVERGENT B0 ;  /* 0x0000000000007941 */ /* 0x000fea0003800200 */
.L_x_6:
[----:B------:R-:W-:Y:S01]  /*01f0*/  BAR.SYNC.DEFER_BLOCKING 0x0 ;  /* 0x0000000000007b1d */ /* 0x000fe20000010000 */
[----:B-1----:R-:W-:Y:S01]  /*0200*/  IMAD.WIDE R2, R9, 0x4, R6 ;  /* 0x0000000409027825 */ /* 0x002fe200078e0206 */
[----:B0-----:R-:W-:-:S03]  /*0210*/  MOV R0, 0xfffffc14 ;  /* 0xfffffc1400007802 */ /* 0x001fc60000000f00 */
[----:B------:R-:W-:Y:S01]  /*0220*/  VIADD R9, R9, 0xfffffc18 ;  /* 0xfffffc1809097836 */ /* 0x000fe20000000000 */
[----:B------:R-:W0:Y:S01]  /*0230*/  LDCU UR4, c[0x0][0x390] ;  /* 0x00007200ff0477ac */ /* 0x000e220008000800 */
[----:B------:R-:W-:-:S07]  /*0240*/  VIADD R11, R11, 0x8 ;  /* 0x000000080b0b7836 */ /* 0x000fce0000000000 */
.L_x_10:
[----:B0-----:R-:W-:-:S04]  /*0250*/  ISETP.GE.AND P0, PT, R9, UR4, PT ;  /* 0x0000000409007c0c */ /* 0x001fc8000bf06270 */
[----:B------:R-:W-:-:S13]  /*0260*/  ISETP.LT.OR P0, PT, R9, RZ, P0 ;  /* 0x000000ff0900720c */ /* 0x000fda0000701670 */
[----:B------:R-:W2:Y:S01]  /*0270*/  @!P0 LDG.E R5, desc[UR6][R2.64] ;  /* 0x0000000602058981 */ /* 0x000ea2000c1e1900 */
[----:B------:R-:W-:-:S03]  /*0280*/  VIADD R0, R0, 0x4 ;  /* 0x0000000400007836 */ /* 0x000fc60000000000 */
[----:B------:R-:W2:Y:S02]  /*0290*/  @!P0 LDS R4, [R11+-0x8] ;  /* 0xfffff8000b048984 */ /* 0x000ea40000000800 */
[----:B------:R-:W-:Y:S01]  /*02a0*/  ISETP.NE.AND P1, PT, R0, 0x3e8, PT ;  /* 0x000003e80000780c */ /* 0x000fe20003f25270 */
[----:B--2---:R-:W-:-:S05]  /*02b0*/  @!P0 IMAD.IADD R5, R4, 0x1, R5 ;  /* 0x0000000104058824 */ /* 0x004fca00078e0205 */
[----:B------:R0:W-:Y:S07]  /*02c0*/  @!P0 STG.E desc[UR6][R2.64], R5 ;  /* 0x0000000502008986 */ /* 0x0001ee000c101906 */
[----:B------:R-:W-:Y:S05]  /*02d0*/  @!P1 EXIT ;  /* 0x000000000000994d */ /* 0x000fea0003800000 */
[----:B------:R-:W-:-:S04]  /*02e0*/  IADD3 R4, PT, PT, R9, 0x1, RZ ;  /* 0x0000000109047810 */ /* 0x000fc80007ffe0ff */
[----:B------:R-:W-:-:S04]  /*02f0*/  ISETP.GE.AND P0, PT, R4, UR4, PT ;  /* 0x0000000404007c0c */ /* 0x000fc8000bf06270 */
[----:B------:R-:W-:-:S13]  /*0300*/  ISETP.LT.OR P0, PT, R4, RZ, P0 ;  /* 0x000000ff0400720c */ /* 0x000fda0000701670 */
[----:B------:R-:W2:Y:S01]  /*0310*/  @!P0 LDG.E R7, desc[UR6][R2.64] ;  /* 0x0000000602078981 */ /* 0x000ea2000c1e1900 */
[----:B0-----:R-:W-:-:S03]  /*0320*/  VIADD R5, R9, 0x2 ;  /* 0x0000000209057836 */ /* 0x001fc60000000000 */
[----:B------:R-:W2:Y:S02]  /*0330*/  @!P0 LDS R4, [R11+-0x4] ;  /* 0xfffffc000b048984 */ /* 0x000ea40000000800 */
[----:B------:R-:W-:-:S04]  /*0340*/  ISETP.GE.AND P1, PT, R5, UR4, PT ;  /* 0x0000000405007c0c */ /* 0x000fc8000bf26270 */
[----:B------:R-:W-:Y:S01]  /*0350*/  ISETP.LT.OR P1, PT, R5, RZ, P1 ;  /* 0x000000ff0500720c */ /* 0x000fe20000f21670 */
[----:B--2---:R-:W-:-:S12]  /*0360*/  @!P0 IMAD.IADD R5, R4, 0x1, R7 ;  /* 0x0000000104058824 */ /* 0x004fd800078e0207 */
[----:B------:R-:W0:Y:S04]  /*0370*/  @!P1 LDS R4, [R11] ;  /* 0x000000000b049984 */ /* 0x000e280000000800 */
[----:B------:R1:W-:Y:S04]  /*0380*/  @!P0 STG.E desc[UR6][R2.64], R5 ;  /* 0x0000000502008986 */ /* 0x0003e8000c101906 */
[----:B------:R-:W0:Y:S01]  /*0390*/  @!P1 LDG.E R7, desc[UR6][R2.64] ;  /* 0x0000000602079981 */ /* 0x000e22000c1e1900 */
[----:B------:R-:W-:Y:S01]  /*03a0*/  BSSY.RECONVERGENT B0, `(.L_x_8) ;  /* 0x000000b000007945 */ /* 0x000fe20003800200 */
[----:B0-----:R-:W-:Y:S01]  /*03b0*/  @!P1 IADD3 R7, PT, PT, R4, R7, RZ ;  /* 0x0000000704079210 */ /* 0x001fe20007ffe0ff */
[----:B------:R-:W-:-:S04]  /*03c0*/  VIADD R4, R9, 0x3 ;  /* 0x0000000309047836 */ /* 0x000fc80000000000 */
[----:B------:R1:W-:Y:S01]  /*03d0*/  @!P1 STG.E desc[UR6][R2.64], R7 ;  /* 0x0000000702009986 */ /* 0x0003e2000c101906 */
[----:B------:R-:W-:-:S04]  /*03e0*/  ISETP.GE.AND P0, PT, R4, UR4, PT ;  /* 0x0000000404007c0c */ /* 0x000fc8000bf06270 */
[----:B------:R-:W-:-:S13]  /*03f0*/  ISETP.LT.OR P0, PT, R4, RZ, P0 ;  /* 0x000000ff0400720c */ /* 0x000fda0000701670 */
[----:B-1----:R-:W-:Y:S05]  /*0400*/  @P0 BRA `(.L_x_9) ;  /* 0x0000000000100947 */ /* 0x002fea0003800000 */
[----:B------:R-:W2:Y:S04]  /*0410*/  LDG.E R5, desc[UR6][R2.64] ;  /* 0x0000000602057981 */ /* 0x000ea8000c1e1900 */
[----:B------:R-:W2:Y:S02]  /*0420*/  LDS R4, [R11+0x4] ;  /* 0x000004000b047984 */ /* 0x000ea40000000800 */
[----:B--2---:R-:W-:-:S05]  /*0430*/  IMAD.IADD R5, R4, 0x1, R5 ;  /* 0x0000000104057824 */ /* 0x004fca00078e0205 */
[----:B------:R0:W-:Y:S02]  /*0440*/  STG.E desc[UR6][R2.64], R5 ;  /* 0x0000000502007986 */ /* 0x0001e4000c101906 */
.L_x_9:
[----:B------:R-:W-:Y:S05]  /*0450*/  BSYNC.RECONVERGENT B0 ;  /* 0x0000000000007941 */ /* 0x000fea0003800200 */
.L_x_8:
[----:B------:R-:W-:Y:S01]  /*0460*/  IADD3 R11, PT, PT, R11, 0x10, RZ ;  /* 0x000000100b0b7810 */ /* 0x000fe20007ffe0ff */
[----:B------:R-:W-:Y:S01]  /*0470*/  VIADD R9, R9, 0x4 ;  /* 0x0000000409097836 */ /* 0x000fe20000000000 */
[----:B------:R-:W-:Y:S06]  /*0480*/  BRA `(.L_x_10) ;  /* 0xfffffffc00707947 */ /* 0x000fec000383ffff */
.L_x_11:
        /* <DEDUP_REMOVED lines=15> */
.L_x_14:


//--------------------- .text._Z16cudaVecAddKernelPiS_S_i --------------------------
	.section	.text._Z16cudaVecAddKernelPiS_S_i,"ax",@progbits
	.align	128
        .global         _Z16cudaVecAddKernelPiS_S_i
        .type           _Z16cudaVecAddKernelPiS_S_i,@function
        .size           _Z16cudaVecAddKernelPiS_S_i,(.L_x_15 - _Z16cudaVecAddKernelPiS_S_i)
        .other          _Z16cudaVecAddKernelPiS_S_i,@"STO_CUDA_ENTRY STV_DEFAULT"
_Z16cudaVecAddKernelPiS_S_i:
.text._Z16cudaVecAddKernelPiS_S_i:
        /* <DEDUP_REMOVED lines=10> */
[----:B------:R-:W2:Y:S08]  /*00a0*/  LDC.64 R4, c[0x0][0x388] ;  /* 0x0000e200ff047b82 */ /* 0x000eb00000000a00 */
[----:B------:R-:W3:Y:S01]  /*00b0*/  LDC.64 R6, c[0x0][0x390] ;  /* 0x0000e400ff067b82 */ /* 0x000ee20000000a00 */
[----:B0-----:R-:W-:-:S06]  /*00c0*/  IMAD.WIDE R2, R9, 0x4, R2 ;  /* 0x0000000409027825 */ /* 0x001fcc00078e0202 */
[----:B-1----:R-:W4:Y:S01]  /*00d0*/  LDG.E R2, desc[UR4][R2.64] ;  /* 0x0000000402027981 */ /* 0x002f22000c1e1900 */
[----:B--2---:R-:W-:-:S06]  /*00e0*/  IMAD.WIDE R4, R9, 0x4, R4 ;  /* 0x0000000409047825 */ /* 0x004fcc00078e0204 */
[----:B------:R-:W4:Y:S01]  /*00f0*/  LDG.E R5, desc[UR4][R4.64] ;  /* 0x0000000404057981 */ /* 0x000f22000c1e1900 */
[----:B---3--:R-:W-:Y:S01]  /*0100*/  IMAD.WIDE R6, R9, 0x4, R6 ;  /* 0x0000000409067825 */ /* 0x008fe200078e0206 */
[----:B----4-:R-:W-:-:S05]  /*0110*/  IADD3 R9, PT, PT, R2, R5, RZ ;  /* 0x0000000502097210 */ /* 0x010fca0007ffe0ff */
[----:B------:R-:W-:Y:S01]  /*0120*/  STG.E desc[UR4][R6.64], R9 ;  /* 0x0000000906007986 */ /* 0x000fe2000c101904 */
[----:B------:R-:W-:Y:S05]  /*0130*/  EXIT ;  /* 0x000000000000794d */ /* 0x000fea0003800000 */
.L_x_12:
        /* <DEDUP_REMOVED lines=12> */
.L_x_15:


//--------------------- .nv.shared.reserved.0     --------------------------
	.section	.nv.shared.reserved.0,"aw",@nobits
	.weak		__nv_reservedSMEM_offset_0_alias
	.size		__nv_reservedSMEM_offset_0_alias, 0, 64
	.other		__nv_reservedSMEM_offset_0_alias,@"STO_CUDA_RESERVED_SHARED STV_DEFAULT"
__nv_reservedSMEM_offset_0_alias:
	.zero		0
	.zero		64


//--------------------- .nv.shared._Z31cudaStencialAddKernel_optimizedPiS_i --------------------------
	.section	.nv.shared._Z31cudaStencialAddKernel_optimizedPiS_i,"aw",@nobits
	.sectionflags	@""
	.align	4
.nv.shared._Z31cudaStencialAddKernel_optimizedPiS_i:
	.zero		13120


//--------------------- .nv.constant0._Z20cudaSencialAddKernelPiS_i --------------------------
	.section	.nv.constant0._Z20cudaSencialAddKernelPiS_i,"a",@progbits
	.sectionflags	@""
	.align	4
.nv.constant0._Z20cudaSencialAddKernelPiS_i:
	.zero		916


//--------------------- .nv.constant0._Z31cudaStencialAddKernel_optimizedPiS_i --------------------------
	.section	.nv.constant0._Z31cudaStencialAddKernel_optimizedPiS_i,"a",@progbits
	.sectionflags	@""
	.align	4
.nv.constant0._Z31cudaStencialAddKernel_optimizedPiS_i:
	.zero		916


//--------------------- .nv.constant0._Z16cudaVecAddKernelPiS_S_i --------------------------
	.section	.nv.constant0._Z16cudaVecAddKernelPiS_S_i,"a",@progbits
	.sectionflags	@""
	.align	4
.nv.constant0._Z16cudaVecAddKernelPiS_S_i:
	.zero		924


//--------------------- SYMBOLS --------------------------

	.type		.nv.reservedSmem.offset0,@object
	.size		.nv.reservedSmem.offset0,0x4
	.type		.nv.reservedSmem.cap,@object
	.size		.nv.reservedSmem.cap,0x4
